//
// Generated by NVIDIA NVVM Compiler
//
// Compiler Build ID: CL-36424714
// Cuda compilation tools, release 13.0, V13.0.88
// Based on NVVM 20.0.0
//

.version 9.0
.target sm_100
.address_size 64

	// .globl	_Z12check_kernelPfS_Pbj

.visible .entry _Z12check_kernelPfS_Pbj(
	.param .u64 .ptr .align 1 _Z12check_kernelPfS_Pbj_param_0,
	.param .u64 .ptr .align 1 _Z12check_kernelPfS_Pbj_param_1,
	.param .u64 .ptr .align 1 _Z12check_kernelPfS_Pbj_param_2,
	.param .u32 _Z12check_kernelPfS_Pbj_param_3
)
{
	.reg .pred 	%p<4>;
	.reg .b16 	%rs<2>;
	.reg .b32 	%r<11>;
	.reg .b32 	%f<3>;
	.reg .b64 	%rd<10>;

	ld.param.u64 	%rd4, [_Z12check_kernelPfS_Pbj_param_0];
	ld.param.u64 	%rd5, [_Z12check_kernelPfS_Pbj_param_1];
	ld.param.u64 	%rd6, [_Z12check_kernelPfS_Pbj_param_2];
	ld.param.u32 	%r6, [_Z12check_kernelPfS_Pbj_param_3];
	mov.u32 	%r7, %ctaid.x;
	mov.u32 	%r1, %ntid.x;
	mov.u32 	%r8, %tid.x;
	mad.lo.s32 	%r10, %r7, %r1, %r8;
	setp.ge.u32 	%p1, %r10, %r6;
	@%p1 bra 	$L__BB0_5;
	mov.u32 	%r9, %nctaid.x;
	mul.lo.s32 	%r3, %r1, %r9;
	cvta.to.global.u64 	%rd1, %rd4;
	cvta.to.global.u64 	%rd2, %rd5;
	cvta.to.global.u64 	%rd3, %rd6;
$L__BB0_2:
	mul.wide.s32 	%rd7, %r10, 4;
	add.s64 	%rd8, %rd1, %rd7;
	ld.global.f32 	%f1, [%rd8];
	add.s64 	%rd9, %rd2, %rd7;
	ld.global.f32 	%f2, [%rd9];
	setp.eq.f32 	%p2, %f1, %f2;
	@%p2 bra 	$L__BB0_4;
	mov.b16 	%rs1, 0;
	st.global.u8 	[%rd3], %rs1;
$L__BB0_4:
	add.s32 	%r10, %r10, %r3;
	setp.lt.u32 	%p3, %r10, %r6;
	@%p3 bra 	$L__BB0_2;
$L__BB0_5:
	ret;

}
	// .globl	_Z4copyPfS_j
.visible .entry _Z4copyPfS_j(
	.param .u64 .ptr .align 1 _Z4copyPfS_j_param_0,
	.param .u64 .ptr .align 1 _Z4copyPfS_j_param_1,
	.param .u32 _Z4copyPfS_j_param_2
)
{
	.reg .pred 	%p<3>;
	.reg .b32 	%r<11>;
	.reg .b32 	%f<2>;
	.reg .b64 	%rd<8>;

	ld.param.u64 	%rd3, [_Z4copyPfS_j_param_0];
	ld.param.u64 	%rd4, [_Z4copyPfS_j_param_1];
	ld.param.u32 	%r6, [_Z4copyPfS_j_param_2];
	mov.u32 	%r7, %ctaid.x;
	mov.u32 	%r1, %ntid.x;
	mov.u32 	%r8, %tid.x;
	mad.lo.s32 	%r10, %r7, %r1, %r8;
	setp.ge.u32 	%p1, %r10, %r6;
	@%p1 bra 	$L__BB1_3;
	mov.u32 	%r9, %nctaid.x;
	mul.lo.s32 	%r3, %r1, %r9;
	cvta.to.global.u64 	%rd1, %rd4;
	cvta.to.global.u64 	%rd2, %rd3;
$L__BB1_2:
	mul.wide.s32 	%rd5, %r10, 4;
	add.s64 	%rd6, %rd1, %rd5;
	ld.global.f32 	%f1, [%rd6];
	add.s64 	%rd7, %rd2, %rd5;
	st.global.f32 	[%rd7], %f1;
	add.s32 	%r10, %r10, %r3;
	setp.lt.u32 	%p2, %r10, %r6;
	@%p2 bra 	$L__BB1_2;
$L__BB1_3:
	ret;

}
	// .globl	_Z12copy_vector2PfS_j
.visible .entry _Z12copy_vector2PfS_j(
	.param .u64 .ptr .align 1 _Z12copy_vector2PfS_j_param_0,
	.param .u64 .ptr .align 1 _Z12copy_vector2PfS_j_param_1,
	.param .u32 _Z12copy_vector2PfS_j_param_2
)
{
	.reg .pred 	%p<3>;
	.reg .b32 	%r<14>;
	.reg .b64 	%rd<8>;

	ld.param.u64 	%rd3, [_Z12copy_vector2PfS_j_param_0];
	ld.param.u64 	%rd4, [_Z12copy_vector2PfS_j_param_1];
	ld.param.u32 	%r7, [_Z12copy_vector2PfS_j_param_2];
	mov.u32 	%r8, %ctaid.x;
	mov.u32 	%r1, %ntid.x;
	mov.u32 	%r9, %tid.x;
	mad.lo.s32 	%r13, %r8, %r1, %r9;
	shr.u32 	%r3, %r7, 1;
	setp.ge.u32 	%p1, %r13, %r3;
	@%p1 bra 	$L__BB2_3;
	mov.u32 	%r10, %nctaid.x;
	mul.lo.s32 	%r4, %r1, %r10;
	cvta.to.global.u64 	%rd1, %rd4;
	cvta.to.global.u64 	%rd2, %rd3;
$L__BB2_2:
	mul.wide.u32 	%rd5, %r13, 8;
	add.s64 	%rd6, %rd2, %rd5;
	add.s64 	%rd7, %rd1, %rd5;
	ld.global.v2.u32 	{%r11, %r12}, [%rd7];
	st.global.v2.u32 	[%rd6], {%r11, %r12};
	add.s32 	%r13, %r13, %r4;
	setp.lt.u32 	%p2, %r13, %r3;
	@%p2 bra 	$L__BB2_2;
$L__BB2_3:
	ret;

}
	// .globl	_Z12copy_vector4PfS_j
.visible .entry _Z12copy_vector4PfS_j(
	.param .u64 .ptr .align 1 _Z12copy_vector4PfS_j_param_0,
	.param .u64 .ptr .align 1 _Z12copy_vector4PfS_j_param_1,
	.param .u32 _Z12copy_vector4PfS_j_param_2
)
{
	.reg .pred 	%p<3>;
	.reg .b32 	%r<16>;
	.reg .b64 	%rd<8>;

	ld.param.u64 	%rd3, [_Z12copy_vector4PfS_j_param_0];
	ld.param.u64 	%rd4, [_Z12copy_vector4PfS_j_param_1];
	ld.param.u32 	%r7, [_Z12copy_vector4PfS_j_param_2];
	mov.u32 	%r8, %ctaid.x;
	mov.u32 	%r1, %ntid.x;
	mov.u32 	%r9, %tid.x;
	mad.lo.s32 	%r15, %r8, %r1, %r9;
	shr.u32 	%r3, %r7, 2;
	setp.ge.u32 	%p1, %r15, %r3;
	@%p1 bra 	$L__BB3_3;
	mov.u32 	%r10, %nctaid.x;
	mul.lo.s32 	%r4, %r1, %r10;
	cvta.to.global.u64 	%rd1, %rd4;
	cvta.to.global.u64 	%rd2, %rd3;
$L__BB3_2:
	mul.wide.u32 	%rd5, %r15, 16;
	add.s64 	%rd6, %rd2, %rd5;
	add.s64 	%rd7, %rd1, %rd5;
	ld.global.v4.u32 	{%r11, %r12, %r13, %r14}, [%rd7];
	st.global.v4.u32 	[%rd6], {%r11, %r12, %r13, %r14};
	add.s32 	%r15, %r15, %r4;
	setp.lt.u32 	%p2, %r15, %r3;
	@%p2 bra 	$L__BB3_2;
$L__BB3_3:
	ret;

}


// ===== COMPILED SASS (sm_100) =====

	.target	sm_100

	.elftype	@"ET_EXEC"


//--------------------- .note.nv.tkinfo           --------------------------
	.section	.note.nv.tkinfo,"",@"SHT_NOTE"
	.sectionflags	@"SHF_NOTE_NV_TKINFO"
	.tkinfo
        /*0018*/ 	.word	0x00000002
        /*0030*/ 	.string	""
        /*0030*/ 	.string	"ptxas"
        /*0030*/ 	.string	"Cuda compilation tools, release 13.0, V13.0.88"
        /*0030*/ 	.string	"Build cuda_13.0.r13.0/compiler.36424714_0"
        /*0030*/ 	.string	"-arch sm_100 -m 64 "



//--------------------- .note.nv.cuinfo           --------------------------
	.section	.note.nv.cuinfo,"",@"SHT_NOTE"
	.sectionflags	@"SHF_NOTE_NV_CUINFO"
        /*0018*/ 	.short	0x0002
        /*001a*/ 	.short	0x0064
        /*001c*/ 	.short	0x0082
	.zero		2


//--------------------- .nv.info                  --------------------------
	.section	.nv.info,"",@"SHT_CUDA_INFO"
	.align	4


	//----- nvinfo : EIATTR_REGCOUNT
	.align		4
        /*0000*/ 	.byte	0x04, 0x2f
        /*0002*/ 	.short	(.L_1 - .L_0)
	.align		4
.L_0:
        /*0004*/ 	.word	index@(_Z12check_kernelPfS_Pbj)
        /*0008*/ 	.word	0x00000010


	//----- nvinfo : EIATTR_FRAME_SIZE
	.align		4
.L_1:
        /*000c*/ 	.byte	0x04, 0x11
        /*000e*/ 	.short	(.L_3 - .L_2)
	.align		4
.L_2:
        /*0010*/ 	.word	index@(_Z12check_kernelPfS_Pbj)
        /*0014*/ 	.word	0x00000000


	//----- nvinfo : EIATTR_REGCOUNT
	.align		4
.L_3:
        /*0018*/ 	.byte	0x04, 0x2f
        /*001a*/ 	.short	(.L_5 - .L_4)
	.align		4
.L_4:
        /*001c*/ 	.word	index@(_Z4copyPfS_j)
        /*0020*/ 	.word	0x0000000e


	//----- nvinfo : EIATTR_FRAME_SIZE
	.align		4
.L_5:
        /*0024*/ 	.byte	0x04, 0x11
        /*0026*/ 	.short	(.L_7 - .L_6)
	.align		4
.L_6:
        /*0028*/ 	.word	index@(_Z4copyPfS_j)
        /*002c*/ 	.word	0x00000000


	//----- nvinfo : EIATTR_REGCOUNT
	.align		4
.L_7:
        /*0030*/ 	.byte	0x04, 0x2f
        /*0032*/ 	.short	(.L_9 - .L_8)
	.align		4
.L_8:
        /*0034*/ 	.word	index@(_Z12copy_vector2PfS_j)
        /*0038*/ 	.word	0x0000000e


	//----- nvinfo : EIATTR_FRAME_SIZE
	.align		4
.L_9:
        /*003c*/ 	.byte	0x04, 0x11
        /*003e*/ 	.short	(.L_11 - .L_10)
	.align		4
.L_10:
        /*0040*/ 	.word	index@(_Z12copy_vector2PfS_j)
        /*0044*/ 	.word	0x00000000


	//----- nvinfo : EIATTR_REGCOUNT
	.align		4
.L_11:
        /*0048*/ 	.byte	0x04, 0x2f
        /*004a*/ 	.short	(.L_13 - .L_12)
	.align		4
.L_12:
        /*004c*/ 	.word	index@(_Z12copy_vector4PfS_j)
        /*0050*/ 	.word	0x00000012


	//----- nvinfo : EIATTR_FRAME_SIZE
	.align		4
.L_13:
        /*0054*/ 	.byte	0x04, 0x11
        /*0056*/ 	.short	(.L_15 - .L_14)
	.align		4
.L_14:
        /*0058*/ 	.word	index@(_Z12copy_vector4PfS_j)
        /*005c*/ 	.word	0x00000000


	//----- nvinfo : EIATTR_MIN_STACK_SIZE
	.align		4
.L_15:
        /*0060*/ 	.byte	0x04, 0x12
        /*0062*/ 	.short	(.L_17 - .L_16)
	.align		4
.L_16:
        /*0064*/ 	.word	index@(_Z12copy_vector4PfS_j)
        /*0068*/ 	.word	0x00000000


	//----- nvinfo : EIATTR_MIN_STACK_SIZE
	.align		4
.L_17:
        /*006c*/ 	.byte	0x04, 0x12
        /*006e*/ 	.short	(.L_19 - .L_18)
	.align		4
.L_18:
        /*0070*/ 	.word	index@(_Z12copy_vector2PfS_j)
        /*0074*/ 	.word	0x00000000


	//----- nvinfo : EIATTR_MIN_STACK_SIZE
	.align		4
.L_19:
        /*0078*/ 	.byte	0x04, 0x12
        /*007a*/ 	.short	(.L_21 - .L_20)
	.align		4
.L_20:
        /*007c*/ 	.word	index@(_Z4copyPfS_j)
        /*0080*/ 	.word	0x00000000


	//----- nvinfo : EIATTR_MIN_STACK_SIZE
	.align		4
.L_21:
        /*0084*/ 	.byte	0x04, 0x12
        /*0086*/ 	.short	(.L_23 - .L_22)
	.align		4
.L_22:
        /*0088*/ 	.word	index@(_Z12check_kernelPfS_Pbj)
        /*008c*/ 	.word	0x00000000
.L_23:


//--------------------- .nv.compat                --------------------------
	.section	.nv.compat,"",@"SHT_CUDA_COMPAT_INFO"
	.align	4
        /*0000*/ 	.byte	0x02, 0x09, 0x00, 0x00, 0x02, 0x02, 0x01, 0x00, 0x02, 0x05, 0x05, 0x00, 0x03, 0x07, 0x01, 0x01
        /*0010*/ 	.byte	0x02, 0x03, 0x00, 0x00, 0x02, 0x06, 0x01, 0x00, 0x04, 0x0b, 0x08, 0x00, 0x09, 0x00, 0x00, 0x00
        /*0020*/ 	.byte	0x00, 0x00, 0x00, 0x00


//--------------------- .nv.info._Z12copy_vector4PfS_j --------------------------
	.section	.nv.info._Z12copy_vector4PfS_j,"",@"SHT_CUDA_INFO"
	.sectionflags	@""
	.align	4


	//----- nvinfo : EIATTR_CUDA_API_VERSION
	.align		4
        /*0000*/ 	.byte	0x04, 0x37
        /*0002*/ 	.short	(.L_25 - .L_24)
.L_24:
        /*0004*/ 	.word	0x00000082


	//----- nvinfo : EIATTR_KPARAM_INFO
	.align		4
.L_25:
        /*0008*/ 	.byte	0x04, 0x17
        /*000a*/ 	.short	(.L_27 - .L_26)
.L_26:
        /*000c*/ 	.word	0x00000000
        /*0010*/ 	.short	0x0002
        /*0012*/ 	.short	0x0010
        /*0014*/ 	.byte	0x00, 0xf0, 0x11, 0x00


	//----- nvinfo : EIATTR_KPARAM_INFO
	.align		4
.L_27:
        /*0018*/ 	.byte	0x04, 0x17
        /*001a*/ 	.short	(.L_29 - .L_28)
.L_28:
        /*001c*/ 	.word	0x00000000
        /*0020*/ 	.short	0x0001
        /*0022*/ 	.short	0x0008
        /*0024*/ 	.byte	0x00, 0xf5, 0x21, 0x00


	//----- nvinfo : EIATTR_KPARAM_INFO
	.align		4
.L_29:
        /*0028*/ 	.byte	0x04, 0x17
        /*002a*/ 	.short	(.L_31 - .L_30)
.L_30:
        /*002c*/ 	.word	0x00000000
        /*0030*/ 	.short	0x0000
        /*0032*/ 	.short	0x0000
        /*0034*/ 	.byte	0x00, 0xf5, 0x21, 0x00


	//----- nvinfo : EIATTR_SPARSE_MMA_MASK
	.align		4
.L_31:
        /*0038*/ 	.byte	0x03, 0x50
        /*003a*/ 	.short	0x0000


	//----- nvinfo : EIATTR_MAXREG_COUNT
	.align		4
        /*003c*/ 	.byte	0x03, 0x1b
        /*003e*/ 	.short	0x00ff


	//----- nvinfo : EIATTR_MERCURY_ISA_VERSION
	.align		4
        /*0040*/ 	.byte	0x03, 0x5f
        /*0042*/ 	.short	0x0101


	//----- nvinfo : EIATTR_VRC_CTA_INIT_COUNT
	.align		4
        /*0044*/ 	.byte	0x02, 0x4a
	.zero		1
	.zero		1


	//----- nvinfo : EIATTR_EXIT_INSTR_OFFSETS
	.align		4
        /*0048*/ 	.byte	0x04, 0x1c
        /*004a*/ 	.short	(.L_33 - .L_32)


	//   ....[0]....
.L_32:
        /*004c*/ 	.word	0x00000080


	//   ....[1]....
        /*0050*/ 	.word	0x00000150


	//----- nvinfo : EIATTR_CRS_STACK_SIZE
	.align		4
.L_33:
        /*0054*/ 	.byte	0x04, 0x1e
        /*0056*/ 	.short	(.L_35 - .L_34)
.L_34:
        /*0058*/ 	.word	0x00000000


	//----- nvinfo : EIATTR_CBANK_PARAM_SIZE
	.align		4
.L_35:
        /*005c*/ 	.byte	0x03, 0x19
        /*005e*/ 	.short	0x0014


	//----- nvinfo : EIATTR_PARAM_CBANK
	.align		4
        /*0060*/ 	.byte	0x04, 0x0a
        /*0062*/ 	.short	(.L_37 - .L_36)
	.align		4
.L_36:
        /*0064*/ 	.word	index@(.nv.constant0._Z12copy_vector4PfS_j)
        /*0068*/ 	.short	0x0380
        /*006a*/ 	.short	0x0014


	//----- nvinfo : EIATTR_SW_WAR
	.align		4
.L_37:
        /*006c*/ 	.byte	0x04, 0x36
        /*006e*/ 	.short	(.L_39 - .L_38)
.L_38:
        /*0070*/ 	.word	0x00000008
.L_39:


//--------------------- .nv.info._Z12copy_vector2PfS_j --------------------------
	.section	.nv.info._Z12copy_vector2PfS_j,"",@"SHT_CUDA_INFO"
	.sectionflags	@""
	.align	4


	//----- nvinfo : EIATTR_CUDA_API_VERSION
	.align		4
        /*0000*/ 	.byte	0x04, 0x37
        /*0002*/ 	.short	(.L_41 - .L_40)
.L_40:
        /*0004*/ 	.word	0x00000082


	//----- nvinfo : EIATTR_KPARAM_INFO
	.align		4
.L_41:
        /*0008*/ 	.byte	0x04, 0x17
        /*000a*/ 	.short	(.L_43 - .L_42)
.L_42:
        /*000c*/ 	.word	0x00000000
        /*0010*/ 	.short	0x0002
        /*0012*/ 	.short	0x0010
        /*0014*/ 	.byte	0x00, 0xf0, 0x11, 0x00


	//----- nvinfo : EIATTR_KPARAM_INFO
	.align		4
.L_43:
        /*0018*/ 	.byte	0x04, 0x17
        /*001a*/ 	.short	(.L_45 - .L_44)
.L_44:
        /*001c*/ 	.word	0x00000000
        /*0020*/ 	.short	0x0001
        /*0022*/ 	.short	0x0008
        /*0024*/ 	.byte	0x00, 0xf5, 0x21, 0x00


	//----- nvinfo : EIATTR_KPARAM_INFO
	.align		4
.L_45:
        /*0028*/ 	.byte	0x04, 0x17
        /*002a*/ 	.short	(.L_47 - .L_46)
.L_46:
        /*002c*/ 	.word	0x00000000
        /*0030*/ 	.short	0x0000
        /*0032*/ 	.short	0x0000
        /*0034*/ 	.byte	0x00, 0xf5, 0x21, 0x00


	//----- nvinfo : EIATTR_SPARSE_MMA_MASK
	.align		4
.L_47:
        /*0038*/ 	.byte	0x03, 0x50
        /*003a*/ 	.short	0x0000


	//----- nvinfo : EIATTR_MAXREG_COUNT
	.align		4
        /*003c*/ 	.byte	0x03, 0x1b
        /*003e*/ 	.short	0x00ff


	//----- nvinfo : EIATTR_MERCURY_ISA_VERSION
	.align		4
        /*0040*/ 	.byte	0x03, 0x5f
        /*0042*/ 	.short	0x0101


	//----- nvinfo : EIATTR_VRC_CTA_INIT_COUNT
	.align		4
        /*0044*/ 	.byte	0x02, 0x4a
	.zero		1
	.zero		1


	//----- nvinfo : EIATTR_EXIT_INSTR_OFFSETS
	.align		4
        /*0048*/ 	.byte	0x04, 0x1c
        /*004a*/ 	.short	(.L_49 - .L_48)


	//   ....[0]....
.L_48:
        /*004c*/ 	.word	0x00000080


	//   ....[1]....
        /*0050*/ 	.word	0x00000150


	//----- nvinfo : EIATTR_CRS_STACK_SIZE
	.align		4
.L_49:
        /*0054*/ 	.byte	0x04, 0x1e
        /*0056*/ 	.short	(.L_51 - .L_50)
.L_50:
        /*0058*/ 	.word	0x00000000


	//----- nvinfo : EIATTR_CBANK_PARAM_SIZE
	.align		4
.L_51:
        /*005c*/ 	.byte	0x03, 0x19
        /*005e*/ 	.short	0x0014


	//----- nvinfo : EIATTR_PARAM_CBANK
	.align		4
        /*0060*/ 	.byte	0x04, 0x0a
        /*0062*/ 	.short	(.L_53 - .L_52)
	.align		4
.L_52:
        /*0064*/ 	.word	index@(.nv.constant0._Z12copy_vector2PfS_j)
        /*0068*/ 	.short	0x0380
        /*006a*/ 	.short	0x0014


	//----- nvinfo : EIATTR_SW_WAR
	.align		4
.L_53:
        /*006c*/ 	.byte	0x04, 0x36
        /*006e*/ 	.short	(.L_55 - .L_54)
.L_54:
        /*0070*/ 	.word	0x00000008
.L_55:


//--------------------- .nv.info._Z4copyPfS_j     --------------------------
	.section	.nv.info._Z4copyPfS_j,"",@"SHT_CUDA_INFO"
	.sectionflags	@""
	.align	4


	//----- nvinfo : EIATTR_CUDA_API_VERSION
	.align		4
        /*0000*/ 	.byte	0x04, 0x37
        /*0002*/ 	.short	(.L_57 - .L_56)
.L_56:
        /*0004*/ 	.word	0x00000082


	//----- nvinfo : EIATTR_KPARAM_INFO
	.align		4
.L_57:
        /*0008*/ 	.byte	0x04, 0x17
        /*000a*/ 	.short	(.L_59 - .L_58)
.L_58:
        /*000c*/ 	.word	0x00000000
        /*0010*/ 	.short	0x0002
        /*0012*/ 	.short	0x0010
        /*0014*/ 	.byte	0x00, 0xf0, 0x11, 0x00


	//----- nvinfo : EIATTR_KPARAM_INFO
	.align		4
.L_59:
        /*0018*/ 	.byte	0x04, 0x17
        /*001a*/ 	.short	(.L_61 - .L_60)
.L_60:
        /*001c*/ 	.word	0x00000000
        /*0020*/ 	.short	0x0001
        /*0022*/ 	.short	0x0008
        /*0024*/ 	.byte	0x00, 0xf5, 0x21, 0x00


	//----- nvinfo : EIATTR_KPARAM_INFO
	.align		4
.L_61:
        /*0028*/ 	.byte	0x04, 0x17
        /*002a*/ 	.short	(.L_63 - .L_62)
.L_62:
        /*002c*/ 	.word	0x00000000
        /*0030*/ 	.short	0x0000
        /*0032*/ 	.short	0x0000
        /*0034*/ 	.byte	0x00, 0xf5, 0x21, 0x00


	//----- nvinfo : EIATTR_SPARSE_MMA_MASK
	.align		4
.L_63:
        /*0038*/ 	.byte	0x03, 0x50
        /*003a*/ 	.short	0x0000


	//----- nvinfo : EIATTR_MAXREG_COUNT
	.align		4
        /*003c*/ 	.byte	0x03, 0x1b
        /*003e*/ 	.short	0x00ff


	//----- nvinfo : EIATTR_MERCURY_ISA_VERSION
	.align		4
        /*0040*/ 	.byte	0x03, 0x5f
        /*0042*/ 	.short	0x0101


	//----- nvinfo : EIATTR_VRC_CTA_INIT_COUNT
	.align		4
        /*0044*/ 	.byte	0x02, 0x4a
	.zero		1
	.zero		1


	//----- nvinfo : EIATTR_EXIT_INSTR_OFFSETS
	.align		4
        /*0048*/ 	.byte	0x04, 0x1c
        /*004a*/ 	.short	(.L_65 - .L_64)


	//   ....[0]....
.L_64:
        /*004c*/ 	.word	0x00000070


	//   ....[1]....
        /*0050*/ 	.word	0x00000140


	//----- nvinfo : EIATTR_CRS_STACK_SIZE
	.align		4
.L_65:
        /*0054*/ 	.byte	0x04, 0x1e
        /*0056*/ 	.short	(.L_67 - .L_66)
.L_66:
        /*0058*/ 	.word	0x00000000


	//----- nvinfo : EIATTR_CBANK_PARAM_SIZE
	.align		4
.L_67:
        /*005c*/ 	.byte	0x03, 0x19
        /*005e*/ 	.short	0x0014


	//----- nvinfo : EIATTR_PARAM_CBANK
	.align		4
        /*0060*/ 	.byte	0x04, 0x0a
        /*0062*/ 	.short	(.L_69 - .L_68)
	.align		4
.L_68:
        /*0064*/ 	.word	index@(.nv.constant0._Z4copyPfS_j)
        /*0068*/ 	.short	0x0380
        /*006a*/ 	.short	0x0014


	//----- nvinfo : EIATTR_SW_WAR
	.align		4
.L_69:
        /*006c*/ 	.byte	0x04, 0x36
        /*006e*/ 	.short	(.L_71 - .L_70)
.L_70:
        /*0070*/ 	.word	0x00000008
.L_71:


//--------------------- .nv.info._Z12check_kernelPfS_Pbj --------------------------
	.section	.nv.info._Z12check_kernelPfS_Pbj,"",@"SHT_CUDA_INFO"
	.sectionflags	@""
	.align	4


	//----- nvinfo : EIATTR_CUDA_API_VERSION
	.align		4
        /*0000*/ 	.byte	0x04, 0x37
        /*0002*/ 	.short	(.L_73 - .L_72)
.L_72:
        /*0004*/ 	.word	0x00000082


	//----- nvinfo : EIATTR_KPARAM_INFO
	.align		4
.L_73:
        /*0008*/ 	.byte	0x04, 0x17
        /*000a*/ 	.short	(.L_75 - .L_74)
.L_74:
        /*000c*/ 	.word	0x00000000
        /*0010*/ 	.short	0x0003
        /*0012*/ 	.short	0x0018
        /*0014*/ 	.byte	0x00, 0xf0, 0x11, 0x00


	//----- nvinfo : EIATTR_KPARAM_INFO
	.align		4
.L_75:
        /*0018*/ 	.byte	0x04, 0x17
        /*001a*/ 	.short	(.L_77 - .L_76)
.L_76:
        /*001c*/ 	.word	0x00000000
        /*0020*/ 	.short	0x0002
        /*0022*/ 	.short	0x0010
        /*0024*/ 	.byte	0x00, 0xf5, 0x21, 0x00


	//----- nvinfo : EIATTR_KPARAM_INFO
	.align		4
.L_77:
        /*0028*/ 	.byte	0x04, 0x17
        /*002a*/ 	.short	(.L_79 - .L_78)
.L_78:
        /*002c*/ 	.word	0x00000000
        /*0030*/ 	.short	0x0001
        /*0032*/ 	.short	0x0008
        /*0034*/ 	.byte	0x00, 0xf5, 0x21, 0x00


	//----- nvinfo : EIATTR_KPARAM_INFO
	.align		4
.L_79:
        /*0038*/ 	.byte	0x04, 0x17
        /*003a*/ 	.short	(.L_81 - .L_80)
.L_80:
        /*003c*/ 	.word	0x00000000
        /*0040*/ 	.short	0x0000
        /*0042*/ 	.short	0x0000
        /*0044*/ 	.byte	0x00, 0xf5, 0x21, 0x00


	//----- nvinfo : EIATTR_SPARSE_MMA_MASK
	.align		4
.L_81:
        /*0048*/ 	.byte	0x03, 0x50
        /*004a*/ 	.short	0x0000


	//----- nvinfo : EIATTR_MAXREG_COUNT
	.align		4
        /*004c*/ 	.byte	0x03, 0x1b
        /*004e*/ 	.short	0x00ff


	//----- nvinfo : EIATTR_MERCURY_ISA_VERSION
	.align		4
        /*0050*/ 	.byte	0x03, 0x5f
        /*0052*/ 	.short	0x0101


	//----- nvinfo : EIATTR_VRC_CTA_INIT_COUNT
	.align		4
        /*0054*/ 	.byte	0x02, 0x4a
	.zero		1
	.zero		1


	//----- nvinfo : EIATTR_EXIT_INSTR_OFFSETS
	.align		4
        /*0058*/ 	.byte	0x04, 0x1c
        /*005a*/ 	.short	(.L_83 - .L_82)


	//   ....[0]....
.L_82:
        /*005c*/ 	.word	0x00000070


	//   ....[1]....
        /*0060*/ 	.word	0x00000180


	//----- nvinfo : EIATTR_CRS_STACK_SIZE
	.align		4
.L_83:
        /*0064*/ 	.byte	0x04, 0x1e
        /*0066*/ 	.short	(.L_85 - .L_84)
.L_84:
        /*0068*/ 	.word	0x00000000


	//----- nvinfo : EIATTR_CBANK_PARAM_SIZE
	.align		4
.L_85:
        /*006c*/ 	.byte	0x03, 0x19
        /*006e*/ 	.short	0x001c


	//----- nvinfo : EIATTR_PARAM_CBANK
	.align		4
        /*0070*/ 	.byte	0x04, 0x0a
        /*0072*/ 	.short	(.L_87 - .L_86)
	.align		4
.L_86:
        /*0074*/ 	.word	index@(.nv.constant0._Z12check_kernelPfS_Pbj)
        /*0078*/ 	.short	0x0380
        /*007a*/ 	.short	0x001c


	//----- nvinfo : EIATTR_SW_WAR
	.align		4
.L_87:
        /*007c*/ 	.byte	0x04, 0x36
        /*007e*/ 	.short	(.L_89 - .L_88)
.L_88:
        /*0080*/ 	.word	0x00000008
.L_89:


//--------------------- .nv.callgraph             --------------------------
	.section	.nv.callgraph,"",@"SHT_CUDA_CALLGRAPH"
	.align	4
	.sectionentsize	8
	.align		4
        /*0000*/ 	.word	0x00000000
	.align		4
        /*0004*/ 	.word	0xffffffff
	.align		4
        /*0008*/ 	.word	0x00000000
	.align		4
        /*000c*/ 	.word	0xfffffffe
	.align		4
        /*0010*/ 	.word	0x00000000
	.align		4
        /*0014*/ 	.word	0xfffffffd
	.align		4
        /*0018*/ 	.word	0x00000000
	.align		4
        /*001c*/ 	.word	0xfffffffc


//--------------------- .text._Z12copy_vector4PfS_j --------------------------
	.section	.text._Z12copy_vector4PfS_j,"ax",@progbits
	.align	128
        .global         _Z12copy_vector4PfS_j
        .type           _Z12copy_vector4PfS_j,@function
        .size           _Z12copy_vector4PfS_j,(.L_x_8 - _Z12copy_vector4PfS_j)
        .other          _Z12copy_vector4PfS_j,@"STO_CUDA_ENTRY STV_DEFAULT"
_Z12copy_vector4PfS_j:
.text._Z12copy_vector4PfS_j:
[----:B------:R-:W-:Y:S01]  /*0000*/  LDC R1, c[0x0][0x37c] ;  /* 0x0000df00ff017b82 */ /* 0x000fe20000000800 */
[----:B------:R-:W0:Y:S07]  /*0010*/  S2R R0, SR_TID.X ;  /* 0x0000000000007919 */ /* 0x000e2e0000002100 */
[----:B------:R-:W0:Y:S01]  /*0020*/  S2UR UR5, SR_CTAID.X ;  /* 0x00000000000579c3 */ /* 0x000e220000002500 */
[----:B------:R-:W1:Y:S07]  /*0030*/  LDCU UR4, c[0x0][0x390] ;  /* 0x00007200ff0477ac */ /* 0x000e6e0008000800 */
[----:B------:R-:W0:Y:S01]  /*0040*/  LDC R11, c[0x0][0x360] ;  /* 0x0000d800ff0b7b82 */ /* 0x000e220000000800 */
[----:B-1----:R-:W-:Y:S01]  /*0050*/  USHF.R.U32.HI UR4, URZ, 0x2, UR4 ;  /* 0x00000002ff047899 */ /* 0x002fe20008011604 */
[----:B0-----:R-:W-:-:S05]  /*0060*/  IMAD R0, R11, UR5, R0 ;  /* 0x000000050b007c24 */ /* 0x001fca000f8e0200 */
[----:B------:R-:W-:-:S13]  /*0070*/  ISETP.GE.U32.AND P0, PT, R0, UR4, PT ;  /* 0x0000000400007c0c */ /* 0x000fda000bf06070 */
[----:B------:R-:W-:Y:S05]  /*0080*/  @P0 EXIT ;  /* 0x000000000000094d */ /* 0x000fea0003800000 */
[----:B------:R-:W0:Y:S01]  /*0090*/  LDC.64 R6, c[0x0][0x380] ;  /* 0x0000e000ff067b82 */ /* 0x000e220000000a00 */
[----:B------:R-:W1:Y:S01]  /*00a0*/  LDCU UR5, c[0x0][0x370] ;  /* 0x00006e00ff0577ac */ /* 0x000e620008000800 */
[----:B------:R-:W2:Y:S06]  /*00b0*/  LDCU.64 UR6, c[0x0][0x358] ;  /* 0x00006b00ff0677ac */ /* 0x000eac0008000a00 */
[----:B------:R-:W3:Y:S01]  /*00c0*/  LDC.64 R8, c[0x0][0x388] ;  /* 0x0000e200ff087b82 */ /* 0x000ee20000000a00 */
[----:B-1----:R-:W-:-:S07]  /*00d0*/  IMAD R11, R11, UR5, RZ ;  /* 0x000000050b0b7c24 */ /* 0x002fce000f8e02ff */
.L_x_0:
[----:B---3--:R-:W-:-:S05]  /*00e0*/  IMAD.WIDE.U32 R4, R0, 0x10, R8 ;  /* 0x0000001000047825 */ /* 0x008fca00078e0008 */
[----:B-12---:R-:W2:Y:S01]  /*00f0*/  LDG.E.128 R12, desc[UR6][R4.64] ;  /* 0x00000006040c7981 */ /* 0x006ea2000c1e1d00 */
[----:B0-----:R-:W-:Y:S01]  /*0100*/  IMAD.WIDE.U32 R2, R0, 0x10, R6 ;  /* 0x0000001000027825 */ /* 0x001fe200078e0006 */
[----:B------:R-:W-:-:S04]  /*0110*/  IADD3 R0, PT, PT, R11, R0, RZ ;  /* 0x000000000b007210 */ /* 0x000fc80007ffe0ff */
[----:B------:R-:W-:Y:S01]  /*0120*/  ISETP.GE.U32.AND P0, PT, R0, UR4, PT ;  /* 0x0000000400007c0c */ /* 0x000fe2000bf06070 */
[----:B--2---:R1:W-:-:S12]  /*0130*/  STG.E.128 desc[UR6][R2.64], R12 ;  /* 0x0000000c02007986 */ /* 0x0043d8000c101d06 */
[----:B------:R-:W-:Y:S05]  /*0140*/  @!P0 BRA `(.L_x_0) ;  /* 0xfffffffc00e48947 */ /* 0x000fea000383ffff */
[----:B------:R-:W-:Y:S05]  /*0150*/  EXIT ;  /* 0x000000000000794d */ /* 0x000fea0003800000 */
.L_x_1:
[----:B------:R-:W-:-:S00]  /*0160*/  BRA `(.L_x_1) ;  /* 0xfffffffc00fc7947 */ /* 0x000fc0000383ffff */
[----:B------:R-:W-:-:S00]  /*0170*/  NOP ;  /* 0x0000000000007918 */ /* 0x000fc00000000000 */
        /* <DEDUP_REMOVED lines=8> */
.L_x_8:


//--------------------- .text._Z12copy_vector2PfS_j --------------------------
	.section	.text._Z12copy_vector2PfS_j,"ax",@progbits
	.align	128
        .global         _Z12copy_vector2PfS_j
        .type           _Z12copy_vector2PfS_j,@function
        .size           _Z12copy_vector2PfS_j,(.L_x_9 - _Z12copy_vector2PfS_j)
        .other          _Z12copy_vector2PfS_j,@"STO_CUDA_ENTRY STV_DEFAULT"
_Z12copy_vector2PfS_j:
.text._Z12copy_vector2PfS_j:
        /* <DEDUP_REMOVED lines=14> */
.L_x_2:
[----:B-1-3--:R-:W-:-:S06]  /*00e0*/  IMAD.WIDE.U32 R4, R0, 0x8, R8 ;  /* 0x0000000800047825 */ /* 0x00afcc00078e0008 */
[----:B--2---:R-:W2:Y:S01]  /*00f0*/  LDG.E.64 R4, desc[UR6][R4.64] ;  /* 0x0000000604047981 */ /* 0x004ea2000c1e1b00 */
[----:B0-----:R-:W-:Y:S01]  /*0100*/  IMAD.WIDE.U32 R2, R0, 0x8, R6 ;  /* 0x0000000800027825 */ /* 0x001fe200078e0006 */
[----:B------:R-:W-:-:S04]  /*0110*/  IADD3 R0, PT, PT, R11, R0, RZ ;  /* 0x000000000b007210 */ /* 0x000fc80007ffe0ff */
[----:B------:R-:W-:Y:S01]  /*0120*/  ISETP.GE.U32.AND P0, PT, R0, UR4, PT ;  /* 0x0000000400007c0c */ /* 0x000fe2000bf06070 */
[----:B--2---:R1:W-:-:S12]  /*0130*/  STG.E.64 desc[UR6][R2.64], R4 ;  /* 0x0000000402007986 */ /* 0x0043d8000c101b06 */
[----:B------:R-:W-:Y:S05]  /*0140*/  @!P0 BRA `(.L_x_2) ;  /* 0xfffffffc00e48947 */ /* 0x000fea000383ffff */
[----:B------:R-:W-:Y:S05]  /*0150*/  EXIT ;  /* 0x000000000000794d */ /* 0x000fea0003800000 */
.L_x_3:
        /* <DEDUP_REMOVED lines=10> */
.L_x_9:


//--------------------- .text._Z4copyPfS_j        --------------------------
	.section	.text._Z4copyPfS_j,"ax",@progbits
	.align	128
        .global         _Z4copyPfS_j
        .type           _Z4copyPfS_j,@function
        .size           _Z4copyPfS_j,(.L_x_10 - _Z4copyPfS_j)
        .other          _Z4copyPfS_j,@"STO_CUDA_ENTRY STV_DEFAULT"
_Z4copyPfS_j:
.text._Z4copyPfS_j:
[----:B------:R-:W-:Y:S01]  /*0000*/  LDC R1, c[0x0][0x37c] ;  /* 0x0000df00ff017b82 */ /* 0x000fe20000000800 */
[----:B------:R-:W0:Y:S07]  /*0010*/  S2R R0, SR_TID.X ;  /* 0x0000000000007919 */ /* 0x000e2e0000002100 */
[----:B------:R-:W0:Y:S01]  /*0020*/  S2UR UR4, SR_CTAID.X ;  /* 0x00000000000479c3 */ /* 0x000e220000002500 */
[----:B------:R-:W1:Y:S07]  /*0030*/  LDCU UR5, c[0x0][0x390] ;  /* 0x00007200ff0577ac */ /* 0x000e6e0008000800 */
[----:B------:R-:W0:Y:S02]  /*0040*/  LDC R11, c[0x0][0x360] ;  /* 0x0000d800ff0b7b82 */ /* 0x000e240000000800 */
[----:B0-----:R-:W-:-:S05]  /*0050*/  IMAD R0, R11, UR4, R0 ;  /* 0x000000040b007c24 */ /* 0x001fca000f8e0200 */
[----:B-1----:R-:W-:-:S13]  /*0060*/  ISETP.GE.U32.AND P0, PT, R0, UR5, PT ;  /* 0x0000000500007c0c */ /* 0x002fda000bf06070 */
[----:B------:R-:W-:Y:S05]  /*0070*/  @P0 EXIT ;  /* 0x000000000000094d */ /* 0x000fea0003800000 */
[----:B------:R-:W0:Y:S01]  /*0080*/  LDC.64 R8, c[0x0][0x380] ;  /* 0x0000e000ff087b82 */ /* 0x000e220000000a00 */
[----:B------:R-:W1:Y:S01]  /*0090*/  LDCU UR4, c[0x0][0x370] ;  /* 0x00006e00ff0477ac */ /* 0x000e620008000800 */
[----:B------:R-:W2:Y:S06]  /*00a0*/  LDCU.64 UR6, c[0x0][0x358] ;  /* 0x00006b00ff0677ac */ /* 0x000eac0008000a00 */
[----:B------:R-:W3:Y:S01]  /*00b0*/  LDC.64 R6, c[0x0][0x388] ;  /* 0x0000e200ff067b82 */ /* 0x000ee20000000a00 */
[----:B-1----:R-:W-:-:S07]  /*00c0*/  IMAD R11, R11, UR4, RZ ;  /* 0x000000040b0b7c24 */ /* 0x002fce000f8e02ff */
.L_x_4:
[----:B-1-3--:R-:W-:-:S06]  /*00d0*/  IMAD.WIDE R2, R0, 0x4, R6 ;  /* 0x0000000400027825 */ /* 0x00afcc00078e0206 */
[----:B--2---:R-:W2:Y:S01]  /*00e0*/  LDG.E R3, desc[UR6][R2.64] ;  /* 0x0000000602037981 */ /* 0x004ea2000c1e1900 */
[----:B0-----:R-:W-:Y:S01]  /*00f0*/  IMAD.WIDE R4, R0, 0x4, R8 ;  /* 0x0000000400047825 */ /* 0x001fe200078e0208 */
[----:B------:R-:W-:-:S04]  /*0100*/  IADD3 R0, PT, PT, R11, R0, RZ ;  /* 0x000000000b007210 */ /* 0x000fc80007ffe0ff */
[----:B------:R-:W-:Y:S01]  /*0110*/  ISETP.GE.U32.AND P0, PT, R0, UR5, PT ;  /* 0x0000000500007c0c */ /* 0x000fe2000bf06070 */
[----:B--2---:R1:W-:-:S12]  /*0120*/  STG.E desc[UR6][R4.64], R3 ;  /* 0x0000000304007986 */ /* 0x0043d8000c101906 */
[----:B------:R-:W-:Y:S05]  /*0130*/  @!P0 BRA `(.L_x_4) ;  /* 0xfffffffc00e48947 */ /* 0x000fea000383ffff */
[----:B------:R-:W-:Y:S05]  /*0140*/  EXIT ;  /* 0x000000000000794d */ /* 0x000fea0003800000 */
.L_x_5:
        /* <DEDUP_REMOVED lines=11> */
.L_x_10:


//--------------------- .text._Z12check_kernelPfS_Pbj --------------------------
	.section	.text._Z12check_kernelPfS_Pbj,"ax",@progbits
	.align	128
        .global         _Z12check_kernelPfS_Pbj
        .type           _Z12check_kernelPfS_Pbj,@function
        .size           _Z12check_kernelPfS_Pbj,(.L_x_11 - _Z12check_kernelPfS_Pbj)
        .other          _Z12check_kernelPfS_Pbj,@"STO_CUDA_ENTRY STV_DEFAULT"
_Z12check_kernelPfS_Pbj:
.text._Z12check_kernelPfS_Pbj:
        /* <DEDUP_REMOVED lines=12> */
[----:B------:R-:W4:Y:S01]  /*00c0*/  LDCU UR5, c[0x0][0x398] ;  /* 0x00007300ff0577ac */ /* 0x000f220008000800 */
[----:B-1----:R-:W-:-:S07]  /*00d0*/  IMAD R13, R13, UR4, RZ ;  /* 0x000000040d0d7c24 */ /* 0x002fce000f8e02ff */
.L_x_6:
[----:B0-----:R-:W-:-:S04]  /*00e0*/  IMAD.WIDE R2, R0, 0x4, R8 ;  /* 0x0000000400027825 */ /* 0x001fc800078e0208 */
[----:B---3--:R-:W-:Y:S02]  /*00f0*/  IMAD.WIDE R4, R0, 0x4, R10 ;  /* 0x0000000400047825 */ /* 0x008fe400078e020a */
[----:B--2---:R-:W2:Y:S04]  /*0100*/  LDG.E R2, desc[UR6][R2.64] ;  /* 0x0000000602027981 */ /* 0x004ea8000c1e1900 */
[----:B------:R-:W2:Y:S01]  /*0110*/  LDG.E R5, desc[UR6][R4.64] ;  /* 0x0000000604057981 */ /* 0x000ea2000c1e1900 */
[----:B------:R-:W-:Y:S02]  /*0120*/  IADD3 R0, PT, PT, R13, R0, RZ ;  /* 0x000000000d007210 */ /* 0x000fe40007ffe0ff */
[----:B--2---:R-:W-:-:S13]  /*0130*/  FSETP.NEU.AND P0, PT, R2, R5, PT ;  /* 0x000000050200720b */ /* 0x004fda0003f0d000 */
[----:B------:R-:W0:Y:S02]  /*0140*/  @P0 LDC.64 R6, c[0x0][0x390] ;  /* 0x0000e400ff060b82 */ /* 0x000e240000000a00 */
[----:B0-----:R1:W-:Y:S01]  /*0150*/  @P0 STG.E.U8 desc[UR6][R6.64], RZ ;  /* 0x000000ff06000986 */ /* 0x0013e2000c101106 */
[----:B----4-:R-:W-:-:S13]  /*0160*/  ISETP.GE.U32.AND P0, PT, R0, UR5, PT ;  /* 0x0000000500007c0c */ /* 0x010fda000bf06070 */
[----:B-1----:R-:W-:Y:S05]  /*0170*/  @!P0 BRA `(.L_x_6) ;  /* 0xfffffffc00d88947 */ /* 0x002fea000383ffff */
[----:B------:R-:W-:Y:S05]  /*0180*/  EXIT ;  /* 0x000000000000794d */ /* 0x000fea0003800000 */
.L_x_7:
        /* <DEDUP_REMOVED lines=15> */
.L_x_11:


//--------------------- .nv.shared.reserved.0     --------------------------
	.section	.nv.shared.reserved.0,"aw",@nobits
	.weak		__nv_reservedSMEM_offset_0_alias
	.size		__nv_reservedSMEM_offset_0_alias, 0, 64
	.other		__nv_reservedSMEM_offset_0_alias,@"STO_CUDA_RESERVED_SHARED STV_DEFAULT"
__nv_reservedSMEM_offset_0_alias:
	.zero		0
	.zero		64


//--------------------- .nv.constant0._Z12copy_vector4PfS_j --------------------------
	.section	.nv.constant0._Z12copy_vector4PfS_j,"a",@progbits
	.sectionflags	@""
	.align	4
.nv.constant0._Z12copy_vector4PfS_j:
	.zero		916


//--------------------- .nv.constant0._Z12copy_vector2PfS_j --------------------------
	.section	.nv.constant0._Z12copy_vector2PfS_j,"a",@progbits
	.sectionflags	@""
	.align	4
.nv.constant0._Z12copy_vector2PfS_j:
	.zero		916


//--------------------- .nv.constant0._Z4copyPfS_j --------------------------
	.section	.nv.constant0._Z4copyPfS_j,"a",@progbits
	.sectionflags	@""
	.align	4
.nv.constant0._Z4copyPfS_j:
	.zero		916


//--------------------- .nv.constant0._Z12check_kernelPfS_Pbj --------------------------
	.section	.nv.constant0._Z12check_kernelPfS_Pbj,"a",@progbits
	.sectionflags	@""
	.align	4
.nv.constant0._Z12check_kernelPfS_Pbj:
	.zero		924


//--------------------- SYMBOLS --------------------------

	.type		.nv.reservedSmem.offset0,@object
	.size		.nv.reservedSmem.offset0,0x4
